//
// Generated by NVIDIA NVVM Compiler
//
// Compiler Build ID: CL-36424714
// Cuda compilation tools, release 13.0, V13.0.88
// Based on NVVM 20.0.0
//

.version 9.0
.target sm_100
.address_size 64

	// .globl	_Z31matrixMulKernel_1thread1elementiiiPKfS0_Pf

.visible .entry _Z31matrixMulKernel_1thread1elementiiiPKfS0_Pf(
	.param .u32 _Z31matrixMulKernel_1thread1elementiiiPKfS0_Pf_param_0,
	.param .u32 _Z31matrixMulKernel_1thread1elementiiiPKfS0_Pf_param_1,
	.param .u32 _Z31matrixMulKernel_1thread1elementiiiPKfS0_Pf_param_2,
	.param .u64 .ptr .align 1 _Z31matrixMulKernel_1thread1elementiiiPKfS0_Pf_param_3,
	.param .u64 .ptr .align 1 _Z31matrixMulKernel_1thread1elementiiiPKfS0_Pf_param_4,
	.param .u64 .ptr .align 1 _Z31matrixMulKernel_1thread1elementiiiPKfS0_Pf_param_5
)
{
	.reg .pred 	%p<13>;
	.reg .b32 	%r<92>;
	.reg .b32 	%f<68>;
	.reg .b64 	%rd<69>;

	ld.param.u32 	%r46, [_Z31matrixMulKernel_1thread1elementiiiPKfS0_Pf_param_0];
	ld.param.u32 	%r44, [_Z31matrixMulKernel_1thread1elementiiiPKfS0_Pf_param_1];
	ld.param.u32 	%r45, [_Z31matrixMulKernel_1thread1elementiiiPKfS0_Pf_param_2];
	ld.param.u64 	%rd4, [_Z31matrixMulKernel_1thread1elementiiiPKfS0_Pf_param_3];
	ld.param.u64 	%rd5, [_Z31matrixMulKernel_1thread1elementiiiPKfS0_Pf_param_4];
	ld.param.u64 	%rd3, [_Z31matrixMulKernel_1thread1elementiiiPKfS0_Pf_param_5];
	cvta.to.global.u64 	%rd1, %rd5;
	cvta.to.global.u64 	%rd2, %rd4;
	mov.u32 	%r47, %ctaid.y;
	mov.u32 	%r48, %ntid.y;
	mov.u32 	%r49, %tid.y;
	mad.lo.s32 	%r1, %r47, %r48, %r49;
	mov.u32 	%r50, %ctaid.x;
	mov.u32 	%r51, %ntid.x;
	mul.lo.s32 	%r2, %r50, %r51;
	mov.u32 	%r3, %tid.x;
	add.s32 	%r4, %r2, %r3;
	setp.ge.u32 	%p1, %r1, %r46;
	setp.ge.u32 	%p2, %r4, %r45;
	or.pred  	%p3, %p1, %p2;
	@%p3 bra 	$L__BB0_14;
	setp.eq.s32 	%p4, %r44, 0;
	mov.f32 	%f67, 0f00000000;
	@%p4 bra 	$L__BB0_13;
	mul.lo.s32 	%r5, %r44, %r1;
	and.b32  	%r6, %r44, 7;
	setp.lt.u32 	%p5, %r44, 8;
	mov.f32 	%f67, 0f00000000;
	mov.b32 	%r90, 0;
	@%p5 bra 	$L__BB0_5;
	and.b32  	%r90, %r44, -8;
	neg.s32 	%r88, %r90;
	add.s32 	%r53, %r3, %r45;
	add.s32 	%r87, %r53, %r2;
	shl.b32 	%r10, %r45, 3;
	shl.b32 	%r54, %r45, 1;
	add.s32 	%r86, %r4, %r54;
	mad.lo.s32 	%r85, %r45, 3, %r4;
	shl.b32 	%r55, %r45, 2;
	add.s32 	%r84, %r4, %r55;
	mad.lo.s32 	%r83, %r45, 5, %r4;
	mad.lo.s32 	%r82, %r45, 6, %r4;
	mad.lo.s32 	%r81, %r45, 7, %r4;
	add.s32 	%r79, %r5, 3;
	mov.f32 	%f67, 0f00000000;
	mov.u32 	%r80, %r4;
$L__BB0_4:
	.pragma "nounroll";
	add.s32 	%r56, %r79, -3;
	mul.wide.u32 	%rd6, %r56, 4;
	add.s64 	%rd7, %rd2, %rd6;
	ld.global.f32 	%f17, [%rd7];
	mul.wide.u32 	%rd8, %r80, 4;
	add.s64 	%rd9, %rd1, %rd8;
	ld.global.f32 	%f18, [%rd9];
	fma.rn.f32 	%f19, %f17, %f18, %f67;
	add.s32 	%r57, %r79, -2;
	mul.wide.u32 	%rd10, %r57, 4;
	add.s64 	%rd11, %rd2, %rd10;
	ld.global.f32 	%f20, [%rd11];
	mul.wide.u32 	%rd12, %r87, 4;
	add.s64 	%rd13, %rd1, %rd12;
	ld.global.f32 	%f21, [%rd13];
	fma.rn.f32 	%f22, %f20, %f21, %f19;
	add.s32 	%r58, %r79, -1;
	mul.wide.u32 	%rd14, %r58, 4;
	add.s64 	%rd15, %rd2, %rd14;
	ld.global.f32 	%f23, [%rd15];
	mul.wide.u32 	%rd16, %r86, 4;
	add.s64 	%rd17, %rd1, %rd16;
	ld.global.f32 	%f24, [%rd17];
	fma.rn.f32 	%f25, %f23, %f24, %f22;
	add.s32 	%r59, %r79, 4;
	mul.wide.u32 	%rd18, %r79, 4;
	add.s64 	%rd19, %rd2, %rd18;
	ld.global.f32 	%f26, [%rd19];
	mul.wide.u32 	%rd20, %r85, 4;
	add.s64 	%rd21, %rd1, %rd20;
	ld.global.f32 	%f27, [%rd21];
	fma.rn.f32 	%f28, %f26, %f27, %f25;
	add.s32 	%r60, %r79, 1;
	mul.wide.u32 	%rd22, %r60, 4;
	add.s64 	%rd23, %rd2, %rd22;
	ld.global.f32 	%f29, [%rd23];
	mul.wide.u32 	%rd24, %r84, 4;
	add.s64 	%rd25, %rd1, %rd24;
	ld.global.f32 	%f30, [%rd25];
	fma.rn.f32 	%f31, %f29, %f30, %f28;
	add.s32 	%r61, %r79, 2;
	mul.wide.u32 	%rd26, %r61, 4;
	add.s64 	%rd27, %rd2, %rd26;
	ld.global.f32 	%f32, [%rd27];
	mul.wide.u32 	%rd28, %r83, 4;
	add.s64 	%rd29, %rd1, %rd28;
	ld.global.f32 	%f33, [%rd29];
	fma.rn.f32 	%f34, %f32, %f33, %f31;
	add.s32 	%r62, %r79, 3;
	mul.wide.u32 	%rd30, %r62, 4;
	add.s64 	%rd31, %rd2, %rd30;
	ld.global.f32 	%f35, [%rd31];
	mul.wide.u32 	%rd32, %r82, 4;
	add.s64 	%rd33, %rd1, %rd32;
	ld.global.f32 	%f36, [%rd33];
	fma.rn.f32 	%f37, %f35, %f36, %f34;
	mul.wide.u32 	%rd34, %r59, 4;
	add.s64 	%rd35, %rd2, %rd34;
	ld.global.f32 	%f38, [%rd35];
	mul.wide.u32 	%rd36, %r81, 4;
	add.s64 	%rd37, %rd1, %rd36;
	ld.global.f32 	%f39, [%rd37];
	fma.rn.f32 	%f67, %f38, %f39, %f37;
	add.s32 	%r88, %r88, 8;
	add.s32 	%r87, %r87, %r10;
	add.s32 	%r86, %r86, %r10;
	add.s32 	%r85, %r85, %r10;
	add.s32 	%r84, %r84, %r10;
	add.s32 	%r83, %r83, %r10;
	add.s32 	%r82, %r82, %r10;
	add.s32 	%r81, %r81, %r10;
	add.s32 	%r80, %r80, %r10;
	add.s32 	%r79, %r79, 8;
	setp.ne.s32 	%p6, %r88, 0;
	@%p6 bra 	$L__BB0_4;
$L__BB0_5:
	setp.eq.s32 	%p7, %r6, 0;
	@%p7 bra 	$L__BB0_13;
	and.b32  	%r39, %r44, 3;
	setp.lt.u32 	%p8, %r6, 4;
	@%p8 bra 	$L__BB0_8;
	add.s32 	%r63, %r90, %r5;
	mul.wide.u32 	%rd38, %r63, 4;
	add.s64 	%rd39, %rd2, %rd38;
	ld.global.f32 	%f41, [%rd39];
	mad.lo.s32 	%r64, %r90, %r45, %r4;
	mul.wide.u32 	%rd40, %r64, 4;
	add.s64 	%rd41, %rd1, %rd40;
	ld.global.f32 	%f42, [%rd41];
	fma.rn.f32 	%f43, %f41, %f42, %f67;
	add.s32 	%r65, %r63, 1;
	mul.wide.u32 	%rd42, %r65, 4;
	add.s64 	%rd43, %rd2, %rd42;
	ld.global.f32 	%f44, [%rd43];
	add.s32 	%r66, %r64, %r45;
	mul.wide.u32 	%rd44, %r66, 4;
	add.s64 	%rd45, %rd1, %rd44;
	ld.global.f32 	%f45, [%rd45];
	fma.rn.f32 	%f46, %f44, %f45, %f43;
	add.s32 	%r67, %r63, 2;
	mul.wide.u32 	%rd46, %r67, 4;
	add.s64 	%rd47, %rd2, %rd46;
	ld.global.f32 	%f47, [%rd47];
	add.s32 	%r68, %r66, %r45;
	mul.wide.u32 	%rd48, %r68, 4;
	add.s64 	%rd49, %rd1, %rd48;
	ld.global.f32 	%f48, [%rd49];
	fma.rn.f32 	%f49, %f47, %f48, %f46;
	add.s32 	%r69, %r63, 3;
	mul.wide.u32 	%rd50, %r69, 4;
	add.s64 	%rd51, %rd2, %rd50;
	ld.global.f32 	%f50, [%rd51];
	add.s32 	%r70, %r68, %r45;
	mul.wide.u32 	%rd52, %r70, 4;
	add.s64 	%rd53, %rd1, %rd52;
	ld.global.f32 	%f51, [%rd53];
	fma.rn.f32 	%f67, %f50, %f51, %f49;
	add.s32 	%r90, %r90, 4;
$L__BB0_8:
	setp.eq.s32 	%p9, %r39, 0;
	@%p9 bra 	$L__BB0_13;
	setp.eq.s32 	%p10, %r39, 1;
	@%p10 bra 	$L__BB0_11;
	add.s32 	%r71, %r90, %r5;
	mul.wide.u32 	%rd54, %r71, 4;
	add.s64 	%rd55, %rd2, %rd54;
	ld.global.f32 	%f53, [%rd55];
	mad.lo.s32 	%r72, %r90, %r45, %r4;
	mul.wide.u32 	%rd56, %r72, 4;
	add.s64 	%rd57, %rd1, %rd56;
	ld.global.f32 	%f54, [%rd57];
	fma.rn.f32 	%f55, %f53, %f54, %f67;
	add.s32 	%r73, %r71, 1;
	mul.wide.u32 	%rd58, %r73, 4;
	add.s64 	%rd59, %rd2, %rd58;
	ld.global.f32 	%f56, [%rd59];
	add.s32 	%r74, %r72, %r45;
	mul.wide.u32 	%rd60, %r74, 4;
	add.s64 	%rd61, %rd1, %rd60;
	ld.global.f32 	%f57, [%rd61];
	fma.rn.f32 	%f67, %f56, %f57, %f55;
	add.s32 	%r90, %r90, 2;
$L__BB0_11:
	and.b32  	%r75, %r44, 1;
	setp.eq.b32 	%p11, %r75, 1;
	not.pred 	%p12, %p11;
	@%p12 bra 	$L__BB0_13;
	add.s32 	%r76, %r90, %r5;
	mul.wide.u32 	%rd62, %r76, 4;
	add.s64 	%rd63, %rd2, %rd62;
	ld.global.f32 	%f58, [%rd63];
	mad.lo.s32 	%r77, %r90, %r45, %r4;
	mul.wide.u32 	%rd64, %r77, 4;
	add.s64 	%rd65, %rd1, %rd64;
	ld.global.f32 	%f59, [%rd65];
	fma.rn.f32 	%f67, %f58, %f59, %f67;
$L__BB0_13:
	mad.lo.s32 	%r78, %r45, %r1, %r4;
	cvta.to.global.u64 	%rd66, %rd3;
	mul.wide.u32 	%rd67, %r78, 4;
	add.s64 	%rd68, %rd66, %rd67;
	st.global.f32 	[%rd68], %f67;
$L__BB0_14:
	ret;

}
	// .globl	_Z21matrixMulKernel_tilediiiPKfS0_Pfjj
.visible .entry _Z21matrixMulKernel_tilediiiPKfS0_Pfjj(
	.param .u32 _Z21matrixMulKernel_tilediiiPKfS0_Pfjj_param_0,
	.param .u32 _Z21matrixMulKernel_tilediiiPKfS0_Pfjj_param_1,
	.param .u32 _Z21matrixMulKernel_tilediiiPKfS0_Pfjj_param_2,
	.param .u64 .ptr .align 1 _Z21matrixMulKernel_tilediiiPKfS0_Pfjj_param_3,
	.param .u64 .ptr .align 1 _Z21matrixMulKernel_tilediiiPKfS0_Pfjj_param_4,
	.param .u64 .ptr .align 1 _Z21matrixMulKernel_tilediiiPKfS0_Pfjj_param_5,
	.param .u32 _Z21matrixMulKernel_tilediiiPKfS0_Pfjj_param_6,
	.param .u32 _Z21matrixMulKernel_tilediiiPKfS0_Pfjj_param_7
)
{


	ret;

}


// ===== COMPILED SASS (sm_100) =====

	.target	sm_100

	.elftype	@"ET_EXEC"


//--------------------- .note.nv.tkinfo           --------------------------
	.section	.note.nv.tkinfo,"",@"SHT_NOTE"
	.sectionflags	@"SHF_NOTE_NV_TKINFO"
	.tkinfo
        /*0018*/ 	.word	0x00000002
        /*0030*/ 	.string	""
        /*0030*/ 	.string	"ptxas"
        /*0030*/ 	.string	"Cuda compilation tools, release 13.0, V13.0.88"
        /*0030*/ 	.string	"Build cuda_13.0.r13.0/compiler.36424714_0"
        /*0030*/ 	.string	"-arch sm_100 -m 64 "



//--------------------- .note.nv.cuinfo           --------------------------
	.section	.note.nv.cuinfo,"",@"SHT_NOTE"
	.sectionflags	@"SHF_NOTE_NV_CUINFO"
        /*0018*/ 	.short	0x0002
        /*001a*/ 	.short	0x0064
        /*001c*/ 	.short	0x0082
	.zero		2


//--------------------- .nv.info                  --------------------------
	.section	.nv.info,"",@"SHT_CUDA_INFO"
	.align	4


	//----- nvinfo : EIATTR_REGCOUNT
	.align		4
        /*0000*/ 	.byte	0x04, 0x2f
        /*0002*/ 	.short	(.L_1 - .L_0)
	.align		4
.L_0:
        /*0004*/ 	.word	index@(_Z31matrixMulKernel_1thread1elementiiiPKfS0_Pf)
        /*0008*/ 	.word	0x00000020


	//----- nvinfo : EIATTR_FRAME_SIZE
	.align		4
.L_1:
        /*000c*/ 	.byte	0x04, 0x11
        /*000e*/ 	.short	(.L_3 - .L_2)
	.align		4
.L_2:
        /*0010*/ 	.word	index@(_Z31matrixMulKernel_1thread1elementiiiPKfS0_Pf)
        /*0014*/ 	.word	0x00000000


	//----- nvinfo : EIATTR_REGCOUNT
	.align		4
.L_3:
        /*0018*/ 	.byte	0x04, 0x2f
        /*001a*/ 	.short	(.L_5 - .L_4)
	.align		4
.L_4:
        /*001c*/ 	.word	index@(_Z21matrixMulKernel_tilediiiPKfS0_Pfjj)
        /*0020*/ 	.word	0x00000004


	//----- nvinfo : EIATTR_FRAME_SIZE
	.align		4
.L_5:
        /*0024*/ 	.byte	0x04, 0x11
        /*0026*/ 	.short	(.L_7 - .L_6)
	.align		4
.L_6:
        /*0028*/ 	.word	index@(_Z21matrixMulKernel_tilediiiPKfS0_Pfjj)
        /*002c*/ 	.word	0x00000000


	//----- nvinfo : EIATTR_MIN_STACK_SIZE
	.align		4
.L_7:
        /*0030*/ 	.byte	0x04, 0x12
        /*0032*/ 	.short	(.L_9 - .L_8)
	.align		4
.L_8:
        /*0034*/ 	.word	index@(_Z21matrixMulKernel_tilediiiPKfS0_Pfjj)
        /*0038*/ 	.word	0x00000000


	//----- nvinfo : EIATTR_MIN_STACK_SIZE
	.align		4
.L_9:
        /*003c*/ 	.byte	0x04, 0x12
        /*003e*/ 	.short	(.L_11 - .L_10)
	.align		4
.L_10:
        /*0040*/ 	.word	index@(_Z31matrixMulKernel_1thread1elementiiiPKfS0_Pf)
        /*0044*/ 	.word	0x00000000
.L_11:


//--------------------- .nv.compat                --------------------------
	.section	.nv.compat,"",@"SHT_CUDA_COMPAT_INFO"
	.align	4
        /*0000*/ 	.byte	0x02, 0x09, 0x00, 0x00, 0x02, 0x02, 0x01, 0x00, 0x02, 0x05, 0x05, 0x00, 0x03, 0x07, 0x01, 0x01
        /*0010*/ 	.byte	0x02, 0x03, 0x00, 0x00, 0x02, 0x06, 0x01, 0x00, 0x04, 0x0b, 0x08, 0x00, 0x09, 0x00, 0x00, 0x00
        /*0020*/ 	.byte	0x00, 0x00, 0x00, 0x00


//--------------------- .nv.info._Z21matrixMulKernel_tilediiiPKfS0_Pfjj --------------------------
	.section	.nv.info._Z21matrixMulKernel_tilediiiPKfS0_Pfjj,"",@"SHT_CUDA_INFO"
	.sectionflags	@""
	.align	4


	//----- nvinfo : EIATTR_CUDA_API_VERSION
	.align		4
        /*0000*/ 	.byte	0x04, 0x37
        /*0002*/ 	.short	(.L_13 - .L_12)
.L_12:
        /*0004*/ 	.word	0x00000082


	//----- nvinfo : EIATTR_KPARAM_INFO
	.align		4
.L_13:
        /*0008*/ 	.byte	0x04, 0x17
        /*000a*/ 	.short	(.L_15 - .L_14)
.L_14:
        /*000c*/ 	.word	0x00000000
        /*0010*/ 	.short	0x0007
        /*0012*/ 	.short	0x002c
        /*0014*/ 	.byte	0x00, 0xf0, 0x11, 0x00


	//----- nvinfo : EIATTR_KPARAM_INFO
	.align		4
.L_15:
        /*0018*/ 	.byte	0x04, 0x17
        /*001a*/ 	.short	(.L_17 - .L_16)
.L_16:
        /*001c*/ 	.word	0x00000000
        /*0020*/ 	.short	0x0006
        /*0022*/ 	.short	0x0028
        /*0024*/ 	.byte	0x00, 0xf0, 0x11, 0x00


	//----- nvinfo : EIATTR_KPARAM_INFO
	.align		4
.L_17:
        /*0028*/ 	.byte	0x04, 0x17
        /*002a*/ 	.short	(.L_19 - .L_18)
.L_18:
        /*002c*/ 	.word	0x00000000
        /*0030*/ 	.short	0x0005
        /*0032*/ 	.short	0x0020
        /*0034*/ 	.byte	0x00, 0xf5, 0x21, 0x00


	//----- nvinfo : EIATTR_KPARAM_INFO
	.align		4
.L_19:
        /*0038*/ 	.byte	0x04, 0x17
        /*003a*/ 	.short	(.L_21 - .L_20)
.L_20:
        /*003c*/ 	.word	0x00000000
        /*0040*/ 	.short	0x0004
        /*0042*/ 	.short	0x0018
        /*0044*/ 	.byte	0x00, 0xf5, 0x21, 0x00


	//----- nvinfo : EIATTR_KPARAM_INFO
	.align		4
.L_21:
        /*0048*/ 	.byte	0x04, 0x17
        /*004a*/ 	.short	(.L_23 - .L_22)
.L_22:
        /*004c*/ 	.word	0x00000000
        /*0050*/ 	.short	0x0003
        /*0052*/ 	.short	0x0010
        /*0054*/ 	.byte	0x00, 0xf5, 0x21, 0x00


	//----- nvinfo : EIATTR_KPARAM_INFO
	.align		4
.L_23:
        /*0058*/ 	.byte	0x04, 0x17
        /*005a*/ 	.short	(.L_25 - .L_24)
.L_24:
        /*005c*/ 	.word	0x00000000
        /*0060*/ 	.short	0x0002
        /*0062*/ 	.short	0x0008
        /*0064*/ 	.byte	0x00, 0xf0, 0x11, 0x00


	//----- nvinfo : EIATTR_KPARAM_INFO
	.align		4
.L_25:
        /*0068*/ 	.byte	0x04, 0x17
        /*006a*/ 	.short	(.L_27 - .L_26)
.L_26:
        /*006c*/ 	.word	0x00000000
        /*0070*/ 	.short	0x0001
        /*0072*/ 	.short	0x0004
        /*0074*/ 	.byte	0x00, 0xf0, 0x11, 0x00


	//----- nvinfo : EIATTR_KPARAM_INFO
	.align		4
.L_27:
        /*0078*/ 	.byte	0x04, 0x17
        /*007a*/ 	.short	(.L_29 - .L_28)
.L_28:
        /*007c*/ 	.word	0x00000000
        /*0080*/ 	.short	0x0000
        /*0082*/ 	.short	0x0000
        /*0084*/ 	.byte	0x00, 0xf0, 0x11, 0x00


	//----- nvinfo : EIATTR_SPARSE_MMA_MASK
	.align		4
.L_29:
        /*0088*/ 	.byte	0x03, 0x50
        /*008a*/ 	.short	0x0000


	//----- nvinfo : EIATTR_MAXREG_COUNT
	.align		4
        /*008c*/ 	.byte	0x03, 0x1b
        /*008e*/ 	.short	0x00ff


	//----- nvinfo : EIATTR_MERCURY_ISA_VERSION
	.align		4
        /*0090*/ 	.byte	0x03, 0x5f
        /*0092*/ 	.short	0x0101


	//----- nvinfo : EIATTR_VRC_CTA_INIT_COUNT
	.align		4
        /*0094*/ 	.byte	0x02, 0x4a
	.zero		1
	.zero		1


	//----- nvinfo : EIATTR_EXIT_INSTR_OFFSETS
	.align		4
        /*0098*/ 	.byte	0x04, 0x1c
        /*009a*/ 	.short	(.L_31 - .L_30)


	//   ....[0]....
.L_30:
        /*009c*/ 	.word	0x00000010


	//----- nvinfo : EIATTR_CBANK_PARAM_SIZE
	.align		4
.L_31:
        /*00a0*/ 	.byte	0x03, 0x19
        /*00a2*/ 	.short	0x0030


	//----- nvinfo : EIATTR_PARAM_CBANK
	.align		4
        /*00a4*/ 	.byte	0x04, 0x0a
        /*00a6*/ 	.short	(.L_33 - .L_32)
	.align		4
.L_32:
        /*00a8*/ 	.word	index@(.nv.constant0._Z21matrixMulKernel_tilediiiPKfS0_Pfjj)
        /*00ac*/ 	.short	0x0380
        /*00ae*/ 	.short	0x0030


	//----- nvinfo : EIATTR_SW_WAR
	.align		4
.L_33:
        /*00b0*/ 	.byte	0x04, 0x36
        /*00b2*/ 	.short	(.L_35 - .L_34)
.L_34:
        /*00b4*/ 	.word	0x00000008
.L_35:


//--------------------- .nv.info._Z31matrixMulKernel_1thread1elementiiiPKfS0_Pf --------------------------
	.section	.nv.info._Z31matrixMulKernel_1thread1elementiiiPKfS0_Pf,"",@"SHT_CUDA_INFO"
	.sectionflags	@""
	.align	4


	//----- nvinfo : EIATTR_CUDA_API_VERSION
	.align		4
        /*0000*/ 	.byte	0x04, 0x37
        /*0002*/ 	.short	(.L_37 - .L_36)
.L_36:
        /*0004*/ 	.word	0x00000082


	//----- nvinfo : EIATTR_KPARAM_INFO
	.align		4
.L_37:
        /*0008*/ 	.byte	0x04, 0x17
        /*000a*/ 	.short	(.L_39 - .L_38)
.L_38:
        /*000c*/ 	.word	0x00000000
        /*0010*/ 	.short	0x0005
        /*0012*/ 	.short	0x0020
        /*0014*/ 	.byte	0x00, 0xf5, 0x21, 0x00


	//----- nvinfo : EIATTR_KPARAM_INFO
	.align		4
.L_39:
        /*0018*/ 	.byte	0x04, 0x17
        /*001a*/ 	.short	(.L_41 - .L_40)
.L_40:
        /*001c*/ 	.word	0x00000000
        /*0020*/ 	.short	0x0004
        /*0022*/ 	.short	0x0018
        /*0024*/ 	.byte	0x00, 0xf5, 0x21, 0x00


	//----- nvinfo : EIATTR_KPARAM_INFO
	.align		4
.L_41:
        /*0028*/ 	.byte	0x04, 0x17
        /*002a*/ 	.short	(.L_43 - .L_42)
.L_42:
        /*002c*/ 	.word	0x00000000
        /*0030*/ 	.short	0x0003
        /*0032*/ 	.short	0x0010
        /*0034*/ 	.byte	0x00, 0xf5, 0x21, 0x00


	//----- nvinfo : EIATTR_KPARAM_INFO
	.align		4
.L_43:
        /*0038*/ 	.byte	0x04, 0x17
        /*003a*/ 	.short	(.L_45 - .L_44)
.L_44:
        /*003c*/ 	.word	0x00000000
        /*0040*/ 	.short	0x0002
        /*0042*/ 	.short	0x0008
        /*0044*/ 	.byte	0x00, 0xf0, 0x11, 0x00


	//----- nvinfo : EIATTR_KPARAM_INFO
	.align		4
.L_45:
        /*0048*/ 	.byte	0x04, 0x17
        /*004a*/ 	.short	(.L_47 - .L_46)
.L_46:
        /*004c*/ 	.word	0x00000000
        /*0050*/ 	.short	0x0001
        /*0052*/ 	.short	0x0004
        /*0054*/ 	.byte	0x00, 0xf0, 0x11, 0x00


	//----- nvinfo : EIATTR_KPARAM_INFO
	.align		4
.L_47:
        /*0058*/ 	.byte	0x04, 0x17
        /*005a*/ 	.short	(.L_49 - .L_48)
.L_48:
        /*005c*/ 	.word	0x00000000
        /*0060*/ 	.short	0x0000
        /*0062*/ 	.short	0x0000
        /*0064*/ 	.byte	0x00, 0xf0, 0x11, 0x00


	//----- nvinfo : EIATTR_SPARSE_MMA_MASK
	.align		4
.L_49:
        /*0068*/ 	.byte	0x03, 0x50
        /*006a*/ 	.short	0x0000


	//----- nvinfo : EIATTR_MAXREG_COUNT
	.align		4
        /*006c*/ 	.byte	0x03, 0x1b
        /*006e*/ 	.short	0x00ff


	//----- nvinfo : EIATTR_MERCURY_ISA_VERSION
	.align		4
        /*0070*/ 	.byte	0x03, 0x5f
        /*0072*/ 	.short	0x0101


	//----- nvinfo : EIATTR_VRC_CTA_INIT_COUNT
	.align		4
        /*0074*/ 	.byte	0x02, 0x4a
	.zero		1
	.zero		1


	//----- nvinfo : EIATTR_EXIT_INSTR_OFFSETS
	.align		4
        /*0078*/ 	.byte	0x04, 0x1c
        /*007a*/ 	.short	(.L_51 - .L_50)


	//   ....[0]....
.L_50:
        /*007c*/ 	.word	0x000000e0


	//   ....[1]....
        /*0080*/ 	.word	0x00000a90


	//----- nvinfo : EIATTR_CBANK_PARAM_SIZE
	.align		4
.L_51:
        /*0084*/ 	.byte	0x03, 0x19
        /*0086*/ 	.short	0x0028


	//----- nvinfo : EIATTR_PARAM_CBANK
	.align		4
        /*0088*/ 	.byte	0x04, 0x0a
        /*008a*/ 	.short	(.L_53 - .L_52)
	.align		4
.L_52:
        /*008c*/ 	.word	index@(.nv.constant0._Z31matrixMulKernel_1thread1elementiiiPKfS0_Pf)
        /*0090*/ 	.short	0x0380
        /*0092*/ 	.short	0x0028


	//----- nvinfo : EIATTR_SW_WAR
	.align		4
.L_53:
        /*0094*/ 	.byte	0x04, 0x36
        /*0096*/ 	.short	(.L_55 - .L_54)
.L_54:
        /*0098*/ 	.word	0x00000008
.L_55:


//--------------------- .nv.callgraph             --------------------------
	.section	.nv.callgraph,"",@"SHT_CUDA_CALLGRAPH"
	.align	4
	.sectionentsize	8
	.align		4
        /*0000*/ 	.word	0x00000000
	.align		4
        /*0004*/ 	.word	0xffffffff
	.align		4
        /*0008*/ 	.word	0x00000000
	.align		4
        /*000c*/ 	.word	0xfffffffe
	.align		4
        /*0010*/ 	.word	0x00000000
	.align		4
        /*0014*/ 	.word	0xfffffffd
	.align		4
        /*0018*/ 	.word	0x00000000
	.align		4
        /*001c*/ 	.word	0xfffffffc


//--------------------- .text._Z21matrixMulKernel_tilediiiPKfS0_Pfjj --------------------------
	.section	.text._Z21matrixMulKernel_tilediiiPKfS0_Pfjj,"ax",@progbits
	.align	128
        .global         _Z21matrixMulKernel_tilediiiPKfS0_Pfjj
        .type           _Z21matrixMulKernel_tilediiiPKfS0_Pfjj,@function
        .size           _Z21matrixMulKernel_tilediiiPKfS0_Pfjj,(.L_x_6 - _Z21matrixMulKernel_tilediiiPKfS0_Pfjj)
        .other          _Z21matrixMulKernel_tilediiiPKfS0_Pfjj,@"STO_CUDA_ENTRY STV_DEFAULT"
_Z21matrixMulKernel_tilediiiPKfS0_Pfjj:
.text._Z21matrixMulKernel_tilediiiPKfS0_Pfjj:
[----:B------:R-:W-:Y:S01]  /*0000*/  LDC R1, c[0x0][0x37c] ;  /* 0x0000df00ff017b82 */ /* 0x000fe20000000800 */
[----:B------:R-:W-:Y:S05]  /*0010*/  EXIT ;  /* 0x000000000000794d */ /* 0x000fea0003800000 */
.L_x_0:
[----:B------:R-:W-:-:S00]  /*0020*/  BRA `(.L_x_0) ;  /* 0xfffffffc00fc7947 */ /* 0x000fc0000383ffff */
[----:B------:R-:W-:-:S00]  /*0030*/  NOP ;  /* 0x0000000000007918 */ /* 0x000fc00000000000 */
        /* <DEDUP_REMOVED lines=12> */
.L_x_6:


//--------------------- .text._Z31matrixMulKernel_1thread1elementiiiPKfS0_Pf --------------------------
	.section	.text._Z31matrixMulKernel_1thread1elementiiiPKfS0_Pf,"ax",@progbits
	.align	128
        .global         _Z31matrixMulKernel_1thread1elementiiiPKfS0_Pf
        .type           _Z31matrixMulKernel_1thread1elementiiiPKfS0_Pf,@function
        .size           _Z31matrixMulKernel_1thread1elementiiiPKfS0_Pf,(.L_x_7 - _Z31matrixMulKernel_1thread1elementiiiPKfS0_Pf)
        .other          _Z31matrixMulKernel_1thread1elementiiiPKfS0_Pf,@"STO_CUDA_ENTRY STV_DEFAULT"
_Z31matrixMulKernel_1thread1elementiiiPKfS0_Pf:
.text._Z31matrixMulKernel_1thread1elementiiiPKfS0_Pf:
[----:B------:R-:W-:Y:S01]  /*0000*/  LDC R1, c[0x0][0x37c] ;  /* 0x0000df00ff017b82 */ /* 0x000fe20000000800 */
[----:B------:R-:W0:Y:S07]  /*0010*/  S2R R7, SR_TID.X ;  /* 0x0000000000077919 */ /* 0x000e2e0000002100 */
[----:B------:R-:W1:Y:S01]  /*0020*/  S2UR UR4, SR_CTAID.X ;  /* 0x00000000000479c3 */ /* 0x000e620000002500 */
[----:B------:R-:W2:Y:S01]  /*0030*/  LDCU UR7, c[0x0][0x380] ;  /* 0x00007000ff0777ac */ /* 0x000ea20008000800 */
[----:B------:R-:W3:Y:S06]  /*0040*/  S2R R5, SR_TID.Y ;  /* 0x0000000000057919 */ /* 0x000eec0000002200 */
[----:B------:R-:W3:Y:S01]  /*0050*/  LDC R2, c[0x0][0x364] ;  /* 0x0000d900ff027b82 */ /* 0x000ee20000000800 */
[----:B------:R-:W1:Y:S07]  /*0060*/  LDCU UR5, c[0x0][0x360] ;  /* 0x00006c00ff0577ac */ /* 0x000e6e0008000800 */
[----:B------:R-:W3:Y:S08]  /*0070*/  S2UR UR6, SR_CTAID.Y ;  /* 0x00000000000679c3 */ /* 0x000ef00000002600 */
[----:B------:R-:W4:Y:S01]  /*0080*/  LDC R0, c[0x0][0x388] ;  /* 0x0000e200ff007b82 */ /* 0x000f220000000800 */
[----:B-1----:R-:W-:-:S06]  /*0090*/  UIMAD UR4, UR4, UR5, URZ ;  /* 0x00000005040472a4 */ /* 0x002fcc000f8e02ff */
[----:B0-----:R-:W-:Y:S01]  /*00a0*/  IADD3 R3, PT, PT, R7, UR4, RZ ;  /* 0x0000000407037c10 */ /* 0x001fe2000fffe0ff */
[----:B---3--:R-:W-:-:S03]  /*00b0*/  IMAD R2, R2, UR6, R5 ;  /* 0x0000000602027c24 */ /* 0x008fc6000f8e0205 */
[----:B----4-:R-:W-:-:S04]  /*00c0*/  ISETP.GE.U32.AND P0, PT, R3, R0, PT ;  /* 0x000000000300720c */ /* 0x010fc80003f06070 */
[----:B--2---:R-:W-:-:S13]  /*00d0*/  ISETP.GE.U32.OR P0, PT, R2, UR7, P0 ;  /* 0x0000000702007c0c */ /* 0x004fda0008706470 */
[----:B------:R-:W-:Y:S05]  /*00e0*/  @P0 EXIT ;  /* 0x000000000000094d */ /* 0x000fea0003800000 */
[----:B------:R-:W0:Y:S01]  /*00f0*/  LDC R5, c[0x0][0x384] ;  /* 0x0000e100ff057b82 */ /* 0x000e220000000800 */
[----:B------:R-:W1:Y:S01]  /*0100*/  LDCU.64 UR6, c[0x0][0x358] ;  /* 0x00006b00ff0677ac */ /* 0x000e620008000a00 */
[----:B------:R-:W-:Y:S01]  /*0110*/  HFMA2 R12, -RZ, RZ, 0, 0 ;  /* 0x00000000ff0c7431 */ /* 0x000fe200000001ff */
[----:B0-----:R-:W-:-:S13]  /*0120*/  ISETP.NE.AND P0, PT, R5, RZ, PT ;  /* 0x000000ff0500720c */ /* 0x001fda0003f05270 */
[----:B-1----:R-:W-:Y:S05]  /*0130*/  @!P0 BRA `(.L_x_1) ;  /* 0x0000000800448947 */ /* 0x002fea0003800000 */
[C---:B------:R-:W-:Y:S02]  /*0140*/  ISETP.GE.U32.AND P1, PT, R5.reuse, 0x8, PT ;  /* 0x000000080500780c */ /* 0x040fe40003f26070 */
[----:B------:R-:W-:Y:S02]  /*0150*/  LOP3.LUT R4, R5, 0x7, RZ, 0xc0, !PT ;  /* 0x0000000705047812 */ /* 0x000fe400078ec0ff */
[----:B------:R-:W-:Y:S02]  /*0160*/  MOV R12, RZ ;  /* 0x000000ff000c7202 */ /* 0x000fe40000000f00 */
[----:B------:R-:W-:Y:S02]  /*0170*/  ISETP.NE.AND P0, PT, R4, RZ, PT ;  /* 0x000000ff0400720c */ /* 0x000fe40003f05270 */
[----:B------:R-:W-:-:S05]  /*0180*/  MOV R6, RZ ;  /* 0x000000ff00067202 */ /* 0x000fca0000000f00 */
[----:B------:R-:W-:Y:S06]  /*0190*/  @!P1 BRA `(.L_x_2) ;  /* 0x0000000400249947 */ /* 0x000fec0003800000 */
[----:B------:R-:W-:Y:S01]  /*01a0*/  LOP3.LUT R6, R5, 0xfffffff8, RZ, 0xc0, !PT ;  /* 0xfffffff805067812 */ /* 0x000fe200078ec0ff */
[C---:B------:R-:W-:Y:S01]  /*01b0*/  IMAD R11, R0.reuse, 0x3, R3 ;  /* 0x00000003000b7824 */ /* 0x040fe200078e0203 */
[C---:B------:R-:W-:Y:S01]  /*01c0*/  IADD3 R7, PT, PT, R0.reuse, UR4, R7 ;  /* 0x0000000400077c10 */ /* 0x040fe2000fffe007 */
[C-C-:B------:R-:W-:Y:S01]  /*01d0*/  IMAD R15, R0.reuse, 0x5, R3.reuse ;  /* 0x00000005000f7824 */ /* 0x140fe200078e0203 */
[CC--:B------:R-:W-:Y:S01]  /*01e0*/  LEA R9, R0.reuse, R3.reuse, 0x1 ;  /* 0x0000000300097211 */ /* 0x0c0fe200078e08ff */
[C-C-:B------:R-:W-:Y:S01]  /*01f0*/  IMAD R25, R0.reuse, 0x6, R3.reuse ;  /* 0x0000000600197824 */ /* 0x140fe200078e0203 */
[C---:B------:R-:W-:Y:S01]  /*0200*/  LEA R13, R0.reuse, R3, 0x2 ;  /* 0x00000003000d7211 */ /* 0x040fe200078e10ff */
[----:B------:R-:W-:Y:S01]  /*0210*/  IMAD R27, R0, 0x7, R3 ;  /* 0x00000007001b7824 */ /* 0x000fe200078e0203 */
[----:B------:R-:W-:Y:S01]  /*0220*/  MOV R12, RZ ;  /* 0x000000ff000c7202 */ /* 0x000fe20000000f00 */
[----:B------:R-:W-:Y:S01]  /*0230*/  IMAD R8, R2, R5, 0x3 ;  /* 0x0000000302087424 */ /* 0x000fe200078e0205 */
[----:B------:R-:W-:-:S02]  /*0240*/  MOV R29, R3 ;  /* 0x00000003001d7202 */ /* 0x000fc40000000f00 */
[----:B------:R-:W-:-:S07]  /*0250*/  IADD3 R10, PT, PT, -R6, RZ, RZ ;  /* 0x000000ff060a7210 */ /* 0x000fce0007ffe1ff */
.L_x_3:
[----:B------:R-:W0:Y:S01]  /*0260*/  LDC.64 R20, c[0x0][0x390] ;  /* 0x0000e400ff147b82 */ /* 0x000e220000000a00 */
[----:B------:R-:W-:-:S07]  /*0270*/  IADD3 R23, PT, PT, R8, -0x3, RZ ;  /* 0xfffffffd08177810 */ /* 0x000fce0007ffe0ff */
[----:B------:R-:W1:Y:S01]  /*0280*/  LDC.64 R16, c[0x0][0x398] ;  /* 0x0000e600ff107b82 */ /* 0x000e620000000a00 */
[----:B0-----:R-:W-:-:S06]  /*0290*/  IMAD.WIDE.U32 R22, R23, 0x4, R20 ;  /* 0x0000000417167825 */ /* 0x001fcc00078e0014 */
[----:B------:R-:W2:Y:S01]  /*02a0*/  LDG.E R23, desc[UR6][R22.64] ;  /* 0x0000000616177981 */ /* 0x000ea2000c1e1900 */
[----:B-1----:R-:W-:-:S06]  /*02b0*/  IMAD.WIDE.U32 R18, R29, 0x4, R16 ;  /* 0x000000041d127825 */ /* 0x002fcc00078e0010 */
[----:B------:R-:W2:Y:S01]  /*02c0*/  LDG.E R18, desc[UR6][R18.64] ;  /* 0x0000000612127981 */ /* 0x000ea2000c1e1900 */
[C---:B------:R-:W-:Y:S02]  /*02d0*/  IADD3 R14, PT, PT, R8.reuse, -0x2, RZ ;  /* 0xfffffffe080e7810 */ /* 0x040fe40007ffe0ff */
[----:B------:R-:W-:Y:S01]  /*02e0*/  IADD3 R24, PT, PT, R8, -0x1, RZ ;  /* 0xffffffff08187810 */ /* 0x000fe20007ffe0ff */
[----:B--2---:R-:W-:Y:S02]  /*02f0*/  FFMA R12, R23, R18, R12 ;  /* 0x00000012170c7223 */ /* 0x004fe4000000000c */
[----:B------:R-:W-:-:S04]  /*0300*/  IMAD.WIDE.U32 R18, R14, 0x4, R20 ;  /* 0x000000040e127825 */ /* 0x000fc800078e0014 */
[----:B------:R-:W-:Y:S01]  /*0310*/  IMAD.WIDE.U32 R22, R7, 0x4, R16 ;  /* 0x0000000407167825 */ /* 0x000fe200078e0010 */
[----:B------:R0:W2:Y:S04]  /*0320*/  LDG.E R14, desc[UR6][R18.64] ;  /* 0x00000006120e7981 */ /* 0x0000a8000c1e1900 */
[----:B------:R1:W2:Y:S01]  /*0330*/  LDG.E R26, desc[UR6][R22.64] ;  /* 0x00000006161a7981 */ /* 0x0002a2000c1e1900 */
[----:B0-----:R-:W-:-:S04]  /*0340*/  IMAD.WIDE.U32 R18, R24, 0x4, R20 ;  /* 0x0000000418127825 */ /* 0x001fc800078e0014 */
[----:B-1----:R-:W-:Y:S01]  /*0350*/  IMAD.WIDE.U32 R22, R9, 0x4, R16 ;  /* 0x0000000409167825 */ /* 0x002fe200078e0010 */
[----:B------:R0:W3:Y:S04]  /*0360*/  LDG.E R24, desc[UR6][R18.64] ;  /* 0x0000000612187981 */ /* 0x0000e8000c1e1900 */
[----:B------:R1:W3:Y:S01]  /*0370*/  LDG.E R28, desc[UR6][R22.64] ;  /* 0x00000006161c7981 */ /* 0x0002e2000c1e1900 */
[----:B0-----:R-:W-:-:S04]  /*0380*/  IMAD.WIDE.U32 R18, R8, 0x4, R20 ;  /* 0x0000000408127825 */ /* 0x001fc800078e0014 */
[----:B-1----:R-:W-:-:S04]  /*0390*/  IMAD.WIDE.U32 R22, R11, 0x4, R16 ;  /* 0x000000040b167825 */ /* 0x002fc800078e0010 */
[----:B--2---:R-:W-:Y:S02]  /*03a0*/  FFMA R12, R14, R26, R12 ;  /* 0x0000001a0e0c7223 */ /* 0x004fe4000000000c */
[----:B------:R-:W2:Y:S04]  /*03b0*/  LDG.E R14, desc[UR6][R18.64] ;  /* 0x00000006120e7981 */ /* 0x000ea8000c1e1900 */
[----:B------:R0:W2:Y:S01]  /*03c0*/  LDG.E R26, desc[UR6][R22.64] ;  /* 0x00000006161a7981 */ /* 0x0000a2000c1e1900 */
[----:B---3--:R-:W-:Y:S01]  /*03d0*/  FFMA R12, R24, R28, R12 ;  /* 0x0000001c180c7223 */ /* 0x008fe2000000000c */
[----:B------:R-:W-:Y:S01]  /*03e0*/  IADD3 R24, PT, PT, R8, 0x1, RZ ;  /* 0x0000000108187810 */ /* 0x000fe20007ffe0ff */
[----:B0-----:R-:W-:-:S04]  /*03f0*/  IMAD.WIDE.U32 R22, R13, 0x4, R16 ;  /* 0x000000040d167825 */ /* 0x001fc800078e0010 */
[----:B------:R-:W-:Y:S01]  /*0400*/  IMAD.WIDE.U32 R18, R24, 0x4, R20 ;  /* 0x0000000418127825 */ /* 0x000fe200078e0014 */
[----:B------:R-:W3:Y:S04]  /*0410*/  LDG.E R28, desc[UR6][R22.64] ;  /* 0x00000006161c7981 */ /* 0x000ee8000c1e1900 */
[----:B------:R0:W3:Y:S01]  /*0420*/  LDG.E R24, desc[UR6][R18.64] ;  /* 0x0000000612187981 */ /* 0x0000e2000c1e1900 */
[----:B--2---:R-:W-:Y:S01]  /*0430*/  FFMA R12, R14, R26, R12 ;  /* 0x0000001a0e0c7223 */ /* 0x004fe2000000000c */
[C---:B------:R-:W-:Y:S02]  /*0440*/  IADD3 R26, PT, PT, R8.reuse, 0x3, RZ ;  /* 0x00000003081a7810 */ /* 0x040fe40007ffe0ff */
[----:B------:R-:W-:-:S03]  /*0450*/  IADD3 R14, PT, PT, R8, 0x2, RZ ;  /* 0x00000002080e7810 */ /* 0x000fc60007ffe0ff */
[----:B0-----:R-:W-:Y:S01]  /*0460*/  IMAD.WIDE.U32 R18, R26, 0x4, R20 ;  /* 0x000000041a127825 */ /* 0x001fe200078e0014 */
[----:B------:R-:W-:-:S03]  /*0470*/  IADD3 R26, PT, PT, R8, 0x4, RZ ;  /* 0x00000004081a7810 */ /* 0x000fc60007ffe0ff */
[--C-:B------:R-:W-:Y:S02]  /*0480*/  IMAD.WIDE.U32 R22, R14, 0x4, R20.reuse ;  /* 0x000000040e167825 */ /* 0x100fe400078e0014 */
[----:B------:R0:W2:Y:S02]  /*0490*/  LDG.E R14, desc[UR6][R18.64] ;  /* 0x00000006120e7981 */ /* 0x0000a4000c1e1900 */
[----:B------:R-:W-:-:S04]  /*04a0*/  IMAD.WIDE.U32 R20, R26, 0x4, R20 ;  /* 0x000000041a147825 */ /* 0x000fc800078e0014 */
[----:B---3--:R-:W-:Y:S02]  /*04b0*/  FFMA R12, R24, R28, R12 ;  /* 0x0000001c180c7223 */ /* 0x008fe4000000000c */
[----:B------:R-:W3:Y:S01]  /*04c0*/  LDG.E R21, desc[UR6][R20.64] ;  /* 0x0000000614157981 */ /* 0x000ee2000c1e1900 */
[----:B0-----:R-:W-:-:S03]  /*04d0*/  IMAD.WIDE.U32 R18, R15, 0x4, R16 ;  /* 0x000000040f127825 */ /* 0x001fc600078e0010 */
[----:B------:R0:W4:Y:S04]  /*04e0*/  LDG.E R24, desc[UR6][R22.64] ;  /* 0x0000000616187981 */ /* 0x000128000c1e1900 */
[----:B------:R-:W4:Y:S01]  /*04f0*/  LDG.E R26, desc[UR6][R18.64] ;  /* 0x00000006121a7981 */ /* 0x000f22000c1e1900 */
[----:B0-----:R-:W-:-:S04]  /*0500*/  IMAD.WIDE.U32 R22, R25, 0x4, R16 ;  /* 0x0000000419167825 */ /* 0x001fc800078e0010 */
[----:B------:R-:W-:Y:S01]  /*0510*/  IMAD.WIDE.U32 R16, R27, 0x4, R16 ;  /* 0x000000041b107825 */ /* 0x000fe200078e0010 */
[----:B------:R-:W2:Y:S05]  /*0520*/  LDG.E R28, desc[UR6][R22.64] ;  /* 0x00000006161c7981 */ /* 0x000eaa000c1e1900 */
[----:B------:R-:W3:Y:S01]  /*0530*/  LDG.E R16, desc[UR6][R16.64] ;  /* 0x0000000610107981 */ /* 0x000ee2000c1e1900 */
[----:B------:R-:W-:-:S04]  /*0540*/  IADD3 R10, PT, PT, R10, 0x8, RZ ;  /* 0x000000080a0a7810 */ /* 0x000fc80007ffe0ff */
[----:B------:R-:W-:Y:S02]  /*0550*/  ISETP.NE.AND P1, PT, R10, RZ, PT ;  /* 0x000000ff0a00720c */ /* 0x000fe40003f25270 */
[----:B------:R-:W-:Y:S02]  /*0560*/  IADD3 R8, PT, PT, R8, 0x8, RZ ;  /* 0x0000000808087810 */ /* 0x000fe40007ffe0ff */
[C---:B------:R-:W-:Y:S02]  /*0570*/  LEA R7, R0.reuse, R7, 0x3 ;  /* 0x0000000700077211 */ /* 0x040fe400078e18ff */
[C---:B------:R-:W-:Y:S02]  /*0580*/  LEA R9, R0.reuse, R9, 0x3 ;  /* 0x0000000900097211 */ /* 0x040fe400078e18ff */
[C---:B------:R-:W-:Y:S02]  /*0590*/  LEA R11, R0.reuse, R11, 0x3 ;  /* 0x0000000b000b7211 */ /* 0x040fe400078e18ff */
[----:B------:R-:W-:-:S02]  /*05a0*/  LEA R13, R0, R13, 0x3 ;  /* 0x0000000d000d7211 */ /* 0x000fc400078e18ff */
[C---:B------:R-:W-:Y:S02]  /*05b0*/  LEA R15, R0.reuse, R15, 0x3 ;  /* 0x0000000f000f7211 */ /* 0x040fe400078e18ff */
[C---:B------:R-:W-:Y:S02]  /*05c0*/  LEA R25, R0.reuse, R25, 0x3 ;  /* 0x0000001900197211 */ /* 0x040fe400078e18ff */
[C---:B------:R-:W-:Y:S02]  /*05d0*/  LEA R27, R0.reuse, R27, 0x3 ;  /* 0x0000001b001b7211 */ /* 0x040fe400078e18ff */
[----:B------:R-:W-:Y:S01]  /*05e0*/  LEA R29, R0, R29, 0x3 ;  /* 0x0000001d001d7211 */ /* 0x000fe200078e18ff */
[----:B----4-:R-:W-:-:S04]  /*05f0*/  FFMA R12, R24, R26, R12 ;  /* 0x0000001a180c7223 */ /* 0x010fc8000000000c */
[----:B--2---:R-:W-:-:S04]  /*0600*/  FFMA R12, R14, R28, R12 ;  /* 0x0000001c0e0c7223 */ /* 0x004fc8000000000c */
[----:B---3--:R-:W-:Y:S01]  /*0610*/  FFMA R12, R21, R16, R12 ;  /* 0x00000010150c7223 */ /* 0x008fe2000000000c */
[----:B------:R-:W-:Y:S06]  /*0620*/  @P1 BRA `(.L_x_3) ;  /* 0xfffffffc000c1947 */ /* 0x000fec000383ffff */
.L_x_2:
[----:B------:R-:W-:Y:S05]  /*0630*/  @!P0 BRA `(.L_x_1) ;  /* 0x0000000400048947 */ /* 0x000fea0003800000 */
[----:B------:R-:W-:Y:S02]  /*0640*/  ISETP.GE.U32.AND P0, PT, R4, 0x4, PT ;  /* 0x000000040400780c */ /* 0x000fe40003f06070 */
[----:B------:R-:W-:-:S04]  /*0650*/  LOP3.LUT R13, R5, 0x3, RZ, 0xc0, !PT ;  /* 0x00000003050d7812 */ /* 0x000fc800078ec0ff */
[----:B------:R-:W-:-:S07]  /*0660*/  ISETP.NE.AND P1, PT, R13, RZ, PT ;  /* 0x000000ff0d00720c */ /* 0x000fce0003f25270 */
[----:B------:R-:W-:Y:S06]  /*0670*/  @!P0 BRA `(.L_x_4) ;  /* 0x00000000007c8947 */ /* 0x000fec0003800000 */
[----:B------:R-:W0:Y:S01]  /*0680*/  LDC.64 R8, c[0x0][0x398] ;  /* 0x0000e600ff087b82 */ /* 0x000e220000000a00 */
[----:B------:R-:W-:Y:S02]  /*0690*/  IMAD R15, R2, R5, R6 ;  /* 0x00000005020f7224 */ /* 0x000fe400078e0206 */
[----:B------:R-:W-:-:S03]  /*06a0*/  IMAD R17, R6, R0, R3 ;  /* 0x0000000006117224 */ /* 0x000fc600078e0203 */
[C---:B------:R-:W-:Y:S02]  /*06b0*/  IADD3 R23, PT, PT, R15.reuse, 0x1, RZ ;  /* 0x000000010f177810 */ /* 0x040fe40007ffe0ff */
[----:B------:R-:W1:Y:S01]  /*06c0*/  LDC.64 R10, c[0x0][0x390] ;  /* 0x0000e400ff0a7b82 */ /* 0x000e620000000a00 */
[C---:B------:R-:W-:Y:S02]  /*06d0*/  IADD3 R27, PT, PT, R15.reuse, 0x2, RZ ;  /* 0x000000020f1b7810 */ /* 0x040fe40007ffe0ff */
[----:B------:R-:W-:Y:S01]  /*06e0*/  IADD3 R4, PT, PT, R15, 0x3, RZ ;  /* 0x000000030f047810 */ /* 0x000fe20007ffe0ff */
[C---:B0-----:R-:W-:Y:S01]  /*06f0*/  IMAD.WIDE.U32 R20, R17.reuse, 0x4, R8 ;  /* 0x0000000411147825 */ /* 0x041fe200078e0008 */
[----:B------:R-:W-:-:S04]  /*0700*/  IADD3 R17, PT, PT, R17, R0, RZ ;  /* 0x0000000011117210 */ /* 0x000fc80007ffe0ff */
[-C--:B------:R-:W-:Y:S01]  /*0710*/  IADD3 R29, PT, PT, R17, R0.reuse, RZ ;  /* 0x00000000111d7210 */ /* 0x080fe20007ffe0ff */
[--C-:B-1----:R-:W-:Y:S01]  /*0720*/  IMAD.WIDE.U32 R24, R15, 0x4, R10.reuse ;  /* 0x000000040f187825 */ /* 0x102fe200078e000a */
[----:B------:R-:W2:Y:S03]  /*0730*/  LDG.E R20, desc[UR6][R20.64] ;  /* 0x0000000614147981 */ /* 0x000ea6000c1e1900 */
[----:B------:R-:W-:Y:S01]  /*0740*/  IMAD.WIDE.U32 R22, R23, 0x4, R10 ;  /* 0x0000000417167825 */ /* 0x000fe200078e000a */
[----:B------:R-:W2:Y:S03]  /*0750*/  LDG.E R7, desc[UR6][R24.64] ;  /* 0x0000000618077981 */ /* 0x000ea6000c1e1900 */
[----:B------:R-:W-:Y:S02]  /*0760*/  IMAD.WIDE.U32 R18, R17, 0x4, R8 ;  /* 0x0000000411127825 */ /* 0x000fe400078e0008 */
[----:B------:R-:W3:Y:S02]  /*0770*/  LDG.E R22, desc[UR6][R22.64] ;  /* 0x0000000616167981 */ /* 0x000ee4000c1e1900 */
[----:B------:R-:W-:Y:S01]  /*0780*/  IMAD.WIDE.U32 R14, R27, 0x4, R10 ;  /* 0x000000041b0e7825 */ /* 0x000fe200078e000a */
[C---:B------:R-:W-:Y:S01]  /*0790*/  IADD3 R27, PT, PT, R29.reuse, R0, RZ ;  /* 0x000000001d1b7210 */ /* 0x040fe20007ffe0ff */
[----:B------:R-:W3:Y:S02]  /*07a0*/  LDG.E R19, desc[UR6][R18.64] ;  /* 0x0000000612137981 */ /* 0x000ee4000c1e1900 */
[----:B------:R-:W-:-:S02]  /*07b0*/  IMAD.WIDE.U32 R16, R29, 0x4, R8 ;  /* 0x000000041d107825 */ /* 0x000fc400078e0008 */
[----:B------:R-:W4:Y:S02]  /*07c0*/  LDG.E R14, desc[UR6][R14.64] ;  /* 0x000000060e0e7981 */ /* 0x000f24000c1e1900 */
[----:B------:R-:W-:Y:S02]  /*07d0*/  IMAD.WIDE.U32 R10, R4, 0x4, R10 ;  /* 0x00000004040a7825 */ /* 0x000fe400078e000a */
[----:B------:R-:W4:Y:S02]  /*07e0*/  LDG.E R16, desc[UR6][R16.64] ;  /* 0x0000000610107981 */ /* 0x000f24000c1e1900 */
[----:B------:R-:W-:Y:S02]  /*07f0*/  IMAD.WIDE.U32 R8, R27, 0x4, R8 ;  /* 0x000000041b087825 */ /* 0x000fe400078e0008 */
[----:B------:R-:W5:Y:S04]  /*0800*/  LDG.E R10, desc[UR6][R10.64] ;  /* 0x000000060a0a7981 */ /* 0x000f68000c1e1900 */
[----:B------:R-:W5:Y:S01]  /*0810*/  LDG.E R8, desc[UR6][R8.64] ;  /* 0x0000000608087981 */ /* 0x000f62000c1e1900 */
[----:B------:R-:W-:Y:S01]  /*0820*/  IADD3 R6, PT, PT, R6, 0x4, RZ ;  /* 0x0000000406067810 */ /* 0x000fe20007ffe0ff */
[----:B--2---:R-:W-:-:S04]  /*0830*/  FFMA R7, R7, R20, R12 ;  /* 0x0000001407077223 */ /* 0x004fc8000000000c */
[----:B---3--:R-:W-:-:S04]  /*0840*/  FFMA R7, R22, R19, R7 ;  /* 0x0000001316077223 */ /* 0x008fc80000000007 */
[----:B----4-:R-:W-:-:S04]  /*0850*/  FFMA R7, R14, R16, R7 ;  /* 0x000000100e077223 */ /* 0x010fc80000000007 */
[----:B-----5:R-:W-:-:S07]  /*0860*/  FFMA R12, R10, R8, R7 ;  /* 0x000000080a0c7223 */ /* 0x020fce0000000007 */
.L_x_4:
[----:B------:R-:W-:Y:S05]  /*0870*/  @!P1 BRA `(.L_x_1) ;  /* 0x0000000000749947 */ /* 0x000fea0003800000 */
[----:B------:R-:W0:Y:S01]  /*0880*/  LDC.64 R8, c[0x0][0x398] ;  /* 0x0000e600ff087b82 */ /* 0x000e220000000a00 */
[----:B------:R-:W-:Y:S02]  /*0890*/  ISETP.NE.AND P0, PT, R13, 0x1, PT ;  /* 0x000000010d00780c */ /* 0x000fe40003f05270 */
[----:B------:R-:W-:-:S04]  /*08a0*/  LOP3.LUT R4, R5, 0x1, RZ, 0xc0, !PT ;  /* 0x0000000105047812 */ /* 0x000fc800078ec0ff */
[----:B------:R-:W-:Y:S01]  /*08b0*/  ISETP.NE.U32.AND P1, PT, R4, 0x1, PT ;  /* 0x000000010400780c */ /* 0x000fe20003f25070 */
[----:B------:R-:W1:Y:S06]  /*08c0*/  LDC.64 R18, c[0x0][0x390] ;  /* 0x0000e400ff127b82 */ /* 0x000e6c0000000a00 */
[----:B------:R-:W-:Y:S02]  /*08d0*/  @P0 IMAD R7, R2, R5, R6 ;  /* 0x0000000502070224 */ /* 0x000fe400078e0206 */
[----:B------:R-:W2:Y:S01]  /*08e0*/  LDC.64 R10, c[0x0][0x390] ;  /* 0x0000e400ff0a7b82 */ /* 0x000ea20000000a00 */
[C---:B------:R-:W-:Y:S01]  /*08f0*/  @P0 IMAD R17, R6.reuse, R0, R3 ;  /* 0x0000000006110224 */ /* 0x040fe200078e0203 */
[----:B------:R-:W-:-:S02]  /*0900*/  @P0 IADD3 R6, PT, PT, R6, 0x2, RZ ;  /* 0x0000000206060810 */ /* 0x000fc40007ffe0ff */
[----:B------:R-:W-:Y:S02]  /*0910*/  @P0 IADD3 R13, PT, PT, R7, 0x1, RZ ;  /* 0x00000001070d0810 */ /* 0x000fe40007ffe0ff */
[C---:B------:R-:W-:Y:S02]  /*0920*/  @P0 IADD3 R23, PT, PT, R17.reuse, R0, RZ ;  /* 0x0000000011170210 */ /* 0x040fe40007ffe0ff */
[----:B------:R-:W3:Y:S01]  /*0930*/  LDC.64 R14, c[0x0][0x398] ;  /* 0x0000e600ff0e7b82 */ /* 0x000ee20000000a00 */
[----:B0-----:R-:W-:-:S04]  /*0940*/  @P0 IMAD.WIDE.U32 R16, R17, 0x4, R8 ;  /* 0x0000000411100825 */ /* 0x001fc800078e0008 */
[----:B------:R-:W-:Y:S02]  /*0950*/  @P0 IMAD.WIDE.U32 R8, R23, 0x4, R8 ;  /* 0x0000000417080825 */ /* 0x000fe400078e0008 */
[----:B------:R-:W4:Y:S02]  /*0960*/  @P0 LDG.E R16, desc[UR6][R16.64] ;  /* 0x0000000610100981 */ /* 0x000f24000c1e1900 */
[--C-:B-1----:R-:W-:Y:S02]  /*0970*/  @P0 IMAD.WIDE.U32 R20, R7, 0x4, R18.reuse ;  /* 0x0000000407140825 */ /* 0x102fe400078e0012 */
[----:B------:R-:W5:Y:S02]  /*0980*/  @P0 LDG.E R8, desc[UR6][R8.64] ;  /* 0x0000000608080981 */ /* 0x000f64000c1e1900 */
[----:B------:R-:W-:Y:S02]  /*0990*/  @P0 IMAD.WIDE.U32 R18, R13, 0x4, R18 ;  /* 0x000000040d120825 */ /* 0x000fe400078e0012 */
[----:B------:R-:W4:Y:S02]  /*09a0*/  @P0 LDG.E R7, desc[UR6][R20.64] ;  /* 0x0000000614070981 */ /* 0x000f24000c1e1900 */
[----:B------:R-:W-:-:S02]  /*09b0*/  @!P1 IMAD R5, R2, R5, R6 ;  /* 0x0000000502059224 */ /* 0x000fc400078e0206 */
[----:B------:R-:W-:Y:S01]  /*09c0*/  @!P1 IMAD R13, R6, R0, R3 ;  /* 0x00000000060d9224 */ /* 0x000fe200078e0203 */
[----:B------:R-:W5:Y:S01]  /*09d0*/  @P0 LDG.E R18, desc[UR6][R18.64] ;  /* 0x0000000612120981 */ /* 0x000f62000c1e1900 */
[----:B--2---:R-:W-:-:S04]  /*09e0*/  @!P1 IMAD.WIDE.U32 R10, R5, 0x4, R10 ;  /* 0x00000004050a9825 */ /* 0x004fc800078e000a */
[----:B---3--:R-:W-:Y:S02]  /*09f0*/  @!P1 IMAD.WIDE.U32 R14, R13, 0x4, R14 ;  /* 0x000000040d0e9825 */ /* 0x008fe400078e000e */
[----:B------:R-:W2:Y:S04]  /*0a00*/  @!P1 LDG.E R11, desc[UR6][R10.64] ;  /* 0x000000060a0b9981 */ /* 0x000ea8000c1e1900 */
[----:B------:R-:W2:Y:S01]  /*0a10*/  @!P1 LDG.E R14, desc[UR6][R14.64] ;  /* 0x000000060e0e9981 */ /* 0x000ea2000c1e1900 */
[----:B----4-:R-:W-:-:S04]  /*0a20*/  @P0 FFMA R7, R7, R16, R12 ;  /* 0x0000001007070223 */ /* 0x010fc8000000000c */
[----:B-----5:R-:W-:-:S04]  /*0a30*/  @P0 FFMA R12, R18, R8, R7 ;  /* 0x00000008120c0223 */ /* 0x020fc80000000007 */
[----:B--2---:R-:W-:-:S07]  /*0a40*/  @!P1 FFMA R12, R11, R14, R12 ;  /* 0x0000000e0b0c9223 */ /* 0x004fce000000000c */
.L_x_1:
[----:B------:R-:W0:Y:S01]  /*0a50*/  LDC.64 R4, c[0x0][0x3a0] ;  /* 0x0000e800ff047b82 */ /* 0x000e220000000a00 */
[----:B------:R-:W-:-:S04]  /*0a60*/  IMAD R3, R2, R0, R3 ;  /* 0x0000000002037224 */ /* 0x000fc800078e0203 */
[----:B0-----:R-:W-:-:S05]  /*0a70*/  IMAD.WIDE.U32 R2, R3, 0x4, R4 ;  /* 0x0000000403027825 */ /* 0x001fca00078e0004 */
[----:B------:R-:W-:Y:S01]  /*0a80*/  STG.E desc[UR6][R2.64], R12 ;  /* 0x0000000c02007986 */ /* 0x000fe2000c101906 */
[----:B------:R-:W-:Y:S05]  /*0a90*/  EXIT ;  /* 0x000000000000794d */ /* 0x000fea0003800000 */
.L_x_5:
        /* <DEDUP_REMOVED lines=14> */
.L_x_7:


//--------------------- .nv.shared.reserved.0     --------------------------
	.section	.nv.shared.reserved.0,"aw",@nobits
	.weak		__nv_reservedSMEM_offset_0_alias
	.size		__nv_reservedSMEM_offset_0_alias, 0, 64
	.other		__nv_reservedSMEM_offset_0_alias,@"STO_CUDA_RESERVED_SHARED STV_DEFAULT"
__nv_reservedSMEM_offset_0_alias:
	.zero		0
	.zero		64


//--------------------- .nv.constant0._Z21matrixMulKernel_tilediiiPKfS0_Pfjj --------------------------
	.section	.nv.constant0._Z21matrixMulKernel_tilediiiPKfS0_Pfjj,"a",@progbits
	.sectionflags	@""
	.align	4
.nv.constant0._Z21matrixMulKernel_tilediiiPKfS0_Pfjj:
	.zero		944


//--------------------- .nv.constant0._Z31matrixMulKernel_1thread1elementiiiPKfS0_Pf --------------------------
	.section	.nv.constant0._Z31matrixMulKernel_1thread1elementiiiPKfS0_Pf,"a",@progbits
	.sectionflags	@""
	.align	4
.nv.constant0._Z31matrixMulKernel_1thread1elementiiiPKfS0_Pf:
	.zero		936


//--------------------- SYMBOLS --------------------------

	.type		.nv.reservedSmem.offset0,@object
	.size		.nv.reservedSmem.offset0,0x4
